//
// Generated by NVIDIA NVVM Compiler
//
// Compiler Build ID: CL-36424714
// Cuda compilation tools, release 13.0, V13.0.88
// Based on NVVM 20.0.0
//

.version 9.0
.target sm_100
.address_size 64

	// .globl	_Z14calculateTotalPfPiS_i

.visible .entry _Z14calculateTotalPfPiS_i(
	.param .u64 .ptr .align 1 _Z14calculateTotalPfPiS_i_param_0,
	.param .u64 .ptr .align 1 _Z14calculateTotalPfPiS_i_param_1,
	.param .u64 .ptr .align 1 _Z14calculateTotalPfPiS_i_param_2,
	.param .u32 _Z14calculateTotalPfPiS_i_param_3
)
{
	.reg .pred 	%p<11>;
	.reg .b32 	%r<66>;
	.reg .b32 	%f<112>;
	.reg .b64 	%rd<31>;

	ld.param.u64 	%rd11, [_Z14calculateTotalPfPiS_i_param_0];
	ld.param.u64 	%rd12, [_Z14calculateTotalPfPiS_i_param_1];
	ld.param.u64 	%rd10, [_Z14calculateTotalPfPiS_i_param_2];
	ld.param.u32 	%r23, [_Z14calculateTotalPfPiS_i_param_3];
	cvta.to.global.u64 	%rd1, %rd11;
	cvta.to.global.u64 	%rd2, %rd12;
	mov.u32 	%r24, %tid.x;
	mov.u32 	%r25, %ctaid.x;
	mov.u32 	%r26, %ntid.x;
	mad.lo.s32 	%r1, %r25, %r26, %r24;
	setp.gt.s32 	%p1, %r1, 99;
	@%p1 bra 	$L__BB0_15;
	setp.lt.s32 	%p2, %r23, 1;
	mov.f32 	%f111, 0f00000000;
	@%p2 bra 	$L__BB0_14;
	mul.lo.s32 	%r2, %r23, %r1;
	and.b32  	%r3, %r23, 15;
	setp.lt.u32 	%p3, %r23, 16;
	mov.f32 	%f111, 0f00000000;
	mov.b32 	%r62, 0;
	@%p3 bra 	$L__BB0_5;
	and.b32  	%r62, %r23, 2147483632;
	neg.s32 	%r60, %r62;
	add.s64 	%rd3, %rd2, 32;
	add.s64 	%rd29, %rd1, 32;
	mov.f32 	%f111, 0f00000000;
	mov.u32 	%r59, %r2;
$L__BB0_4:
	.pragma "nounroll";
	mul.wide.s32 	%rd13, %r59, 4;
	add.s64 	%rd14, %rd3, %rd13;
	ld.global.u32 	%r28, [%rd14+-32];
	cvt.rn.f32.s32 	%f18, %r28;
	ld.global.f32 	%f19, [%rd29+-32];
	fma.rn.f32 	%f20, %f19, %f18, %f111;
	ld.global.u32 	%r29, [%rd14+-28];
	cvt.rn.f32.s32 	%f21, %r29;
	ld.global.f32 	%f22, [%rd29+-28];
	fma.rn.f32 	%f23, %f22, %f21, %f20;
	ld.global.u32 	%r30, [%rd14+-24];
	cvt.rn.f32.s32 	%f24, %r30;
	ld.global.f32 	%f25, [%rd29+-24];
	fma.rn.f32 	%f26, %f25, %f24, %f23;
	ld.global.u32 	%r31, [%rd14+-20];
	cvt.rn.f32.s32 	%f27, %r31;
	ld.global.f32 	%f28, [%rd29+-20];
	fma.rn.f32 	%f29, %f28, %f27, %f26;
	ld.global.u32 	%r32, [%rd14+-16];
	cvt.rn.f32.s32 	%f30, %r32;
	ld.global.f32 	%f31, [%rd29+-16];
	fma.rn.f32 	%f32, %f31, %f30, %f29;
	ld.global.u32 	%r33, [%rd14+-12];
	cvt.rn.f32.s32 	%f33, %r33;
	ld.global.f32 	%f34, [%rd29+-12];
	fma.rn.f32 	%f35, %f34, %f33, %f32;
	ld.global.u32 	%r34, [%rd14+-8];
	cvt.rn.f32.s32 	%f36, %r34;
	ld.global.f32 	%f37, [%rd29+-8];
	fma.rn.f32 	%f38, %f37, %f36, %f35;
	ld.global.u32 	%r35, [%rd14+-4];
	cvt.rn.f32.s32 	%f39, %r35;
	ld.global.f32 	%f40, [%rd29+-4];
	fma.rn.f32 	%f41, %f40, %f39, %f38;
	ld.global.u32 	%r36, [%rd14];
	cvt.rn.f32.s32 	%f42, %r36;
	ld.global.f32 	%f43, [%rd29];
	fma.rn.f32 	%f44, %f43, %f42, %f41;
	ld.global.u32 	%r37, [%rd14+4];
	cvt.rn.f32.s32 	%f45, %r37;
	ld.global.f32 	%f46, [%rd29+4];
	fma.rn.f32 	%f47, %f46, %f45, %f44;
	ld.global.u32 	%r38, [%rd14+8];
	cvt.rn.f32.s32 	%f48, %r38;
	ld.global.f32 	%f49, [%rd29+8];
	fma.rn.f32 	%f50, %f49, %f48, %f47;
	ld.global.u32 	%r39, [%rd14+12];
	cvt.rn.f32.s32 	%f51, %r39;
	ld.global.f32 	%f52, [%rd29+12];
	fma.rn.f32 	%f53, %f52, %f51, %f50;
	ld.global.u32 	%r40, [%rd14+16];
	cvt.rn.f32.s32 	%f54, %r40;
	ld.global.f32 	%f55, [%rd29+16];
	fma.rn.f32 	%f56, %f55, %f54, %f53;
	ld.global.u32 	%r41, [%rd14+20];
	cvt.rn.f32.s32 	%f57, %r41;
	ld.global.f32 	%f58, [%rd29+20];
	fma.rn.f32 	%f59, %f58, %f57, %f56;
	ld.global.u32 	%r42, [%rd14+24];
	cvt.rn.f32.s32 	%f60, %r42;
	ld.global.f32 	%f61, [%rd29+24];
	fma.rn.f32 	%f62, %f61, %f60, %f59;
	ld.global.u32 	%r43, [%rd14+28];
	cvt.rn.f32.s32 	%f63, %r43;
	ld.global.f32 	%f64, [%rd29+28];
	fma.rn.f32 	%f111, %f64, %f63, %f62;
	add.s32 	%r60, %r60, 16;
	add.s32 	%r59, %r59, 16;
	add.s64 	%rd29, %rd29, 64;
	setp.ne.s32 	%p4, %r60, 0;
	@%p4 bra 	$L__BB0_4;
$L__BB0_5:
	setp.eq.s32 	%p5, %r3, 0;
	@%p5 bra 	$L__BB0_14;
	and.b32  	%r11, %r23, 7;
	setp.lt.u32 	%p6, %r3, 8;
	@%p6 bra 	$L__BB0_8;
	add.s32 	%r44, %r62, %r2;
	mul.wide.s32 	%rd15, %r44, 4;
	add.s64 	%rd16, %rd2, %rd15;
	ld.global.u32 	%r45, [%rd16];
	cvt.rn.f32.s32 	%f66, %r45;
	mul.wide.u32 	%rd17, %r62, 4;
	add.s64 	%rd18, %rd1, %rd17;
	ld.global.f32 	%f67, [%rd18];
	fma.rn.f32 	%f68, %f67, %f66, %f111;
	ld.global.u32 	%r46, [%rd16+4];
	cvt.rn.f32.s32 	%f69, %r46;
	ld.global.f32 	%f70, [%rd18+4];
	fma.rn.f32 	%f71, %f70, %f69, %f68;
	ld.global.u32 	%r47, [%rd16+8];
	cvt.rn.f32.s32 	%f72, %r47;
	ld.global.f32 	%f73, [%rd18+8];
	fma.rn.f32 	%f74, %f73, %f72, %f71;
	ld.global.u32 	%r48, [%rd16+12];
	cvt.rn.f32.s32 	%f75, %r48;
	ld.global.f32 	%f76, [%rd18+12];
	fma.rn.f32 	%f77, %f76, %f75, %f74;
	ld.global.u32 	%r49, [%rd16+16];
	cvt.rn.f32.s32 	%f78, %r49;
	ld.global.f32 	%f79, [%rd18+16];
	fma.rn.f32 	%f80, %f79, %f78, %f77;
	ld.global.u32 	%r50, [%rd16+20];
	cvt.rn.f32.s32 	%f81, %r50;
	ld.global.f32 	%f82, [%rd18+20];
	fma.rn.f32 	%f83, %f82, %f81, %f80;
	ld.global.u32 	%r51, [%rd16+24];
	cvt.rn.f32.s32 	%f84, %r51;
	ld.global.f32 	%f85, [%rd18+24];
	fma.rn.f32 	%f86, %f85, %f84, %f83;
	ld.global.u32 	%r52, [%rd16+28];
	cvt.rn.f32.s32 	%f87, %r52;
	ld.global.f32 	%f88, [%rd18+28];
	fma.rn.f32 	%f111, %f88, %f87, %f86;
	add.s32 	%r62, %r62, 8;
$L__BB0_8:
	setp.eq.s32 	%p7, %r11, 0;
	@%p7 bra 	$L__BB0_14;
	and.b32  	%r14, %r23, 3;
	setp.lt.u32 	%p8, %r11, 4;
	@%p8 bra 	$L__BB0_11;
	add.s32 	%r53, %r62, %r2;
	mul.wide.s32 	%rd19, %r53, 4;
	add.s64 	%rd20, %rd2, %rd19;
	ld.global.u32 	%r54, [%rd20];
	cvt.rn.f32.s32 	%f90, %r54;
	mul.wide.u32 	%rd21, %r62, 4;
	add.s64 	%rd22, %rd1, %rd21;
	ld.global.f32 	%f91, [%rd22];
	fma.rn.f32 	%f92, %f91, %f90, %f111;
	ld.global.u32 	%r55, [%rd20+4];
	cvt.rn.f32.s32 	%f93, %r55;
	ld.global.f32 	%f94, [%rd22+4];
	fma.rn.f32 	%f95, %f94, %f93, %f92;
	ld.global.u32 	%r56, [%rd20+8];
	cvt.rn.f32.s32 	%f96, %r56;
	ld.global.f32 	%f97, [%rd22+8];
	fma.rn.f32 	%f98, %f97, %f96, %f95;
	ld.global.u32 	%r57, [%rd20+12];
	cvt.rn.f32.s32 	%f99, %r57;
	ld.global.f32 	%f100, [%rd22+12];
	fma.rn.f32 	%f111, %f100, %f99, %f98;
	add.s32 	%r62, %r62, 4;
$L__BB0_11:
	setp.eq.s32 	%p9, %r14, 0;
	@%p9 bra 	$L__BB0_14;
	mul.wide.u32 	%rd23, %r62, 4;
	add.s64 	%rd30, %rd1, %rd23;
	add.s32 	%r65, %r62, %r2;
	neg.s32 	%r64, %r14;
$L__BB0_13:
	.pragma "nounroll";
	mul.wide.s32 	%rd24, %r65, 4;
	add.s64 	%rd25, %rd2, %rd24;
	ld.global.u32 	%r58, [%rd25];
	cvt.rn.f32.s32 	%f101, %r58;
	ld.global.f32 	%f102, [%rd30];
	fma.rn.f32 	%f111, %f102, %f101, %f111;
	add.s64 	%rd30, %rd30, 4;
	add.s32 	%r65, %r65, 1;
	add.s32 	%r64, %r64, 1;
	setp.ne.s32 	%p10, %r64, 0;
	@%p10 bra 	$L__BB0_13;
$L__BB0_14:
	cvta.to.global.u64 	%rd26, %rd10;
	mul.wide.s32 	%rd27, %r1, 4;
	add.s64 	%rd28, %rd26, %rd27;
	st.global.f32 	[%rd28], %f111;
$L__BB0_15:
	ret;

}


// ===== COMPILED SASS (sm_100) =====

	.target	sm_100

	.elftype	@"ET_EXEC"


//--------------------- .note.nv.tkinfo           --------------------------
	.section	.note.nv.tkinfo,"",@"SHT_NOTE"
	.sectionflags	@"SHF_NOTE_NV_TKINFO"
	.tkinfo
        /*0018*/ 	.word	0x00000002
        /*0030*/ 	.string	""
        /*0030*/ 	.string	"ptxas"
        /*0030*/ 	.string	"Cuda compilation tools, release 13.0, V13.0.88"
        /*0030*/ 	.string	"Build cuda_13.0.r13.0/compiler.36424714_0"
        /*0030*/ 	.string	"-arch sm_100 -m 64 "



//--------------------- .note.nv.cuinfo           --------------------------
	.section	.note.nv.cuinfo,"",@"SHT_NOTE"
	.sectionflags	@"SHF_NOTE_NV_CUINFO"
        /*0018*/ 	.short	0x0002
        /*001a*/ 	.short	0x0064
        /*001c*/ 	.short	0x0082
	.zero		2


//--------------------- .nv.info                  --------------------------
	.section	.nv.info,"",@"SHT_CUDA_INFO"
	.align	4


	//----- nvinfo : EIATTR_REGCOUNT
	.align		4
        /*0000*/ 	.byte	0x04, 0x2f
        /*0002*/ 	.short	(.L_1 - .L_0)
	.align		4
.L_0:
        /*0004*/ 	.word	index@(_Z14calculateTotalPfPiS_i)
        /*0008*/ 	.word	0x0000001f


	//----- nvinfo : EIATTR_FRAME_SIZE
	.align		4
.L_1:
        /*000c*/ 	.byte	0x04, 0x11
        /*000e*/ 	.short	(.L_3 - .L_2)
	.align		4
.L_2:
        /*0010*/ 	.word	index@(_Z14calculateTotalPfPiS_i)
        /*0014*/ 	.word	0x00000000


	//----- nvinfo : EIATTR_MIN_STACK_SIZE
	.align		4
.L_3:
        /*0018*/ 	.byte	0x04, 0x12
        /*001a*/ 	.short	(.L_5 - .L_4)
	.align		4
.L_4:
        /*001c*/ 	.word	index@(_Z14calculateTotalPfPiS_i)
        /*0020*/ 	.word	0x00000000
.L_5:


//--------------------- .nv.compat                --------------------------
	.section	.nv.compat,"",@"SHT_CUDA_COMPAT_INFO"
	.align	4
        /*0000*/ 	.byte	0x02, 0x09, 0x00, 0x00, 0x02, 0x02, 0x01, 0x00, 0x02, 0x05, 0x05, 0x00, 0x03, 0x07, 0x01, 0x01
        /*0010*/ 	.byte	0x02, 0x03, 0x00, 0x00, 0x02, 0x06, 0x01, 0x00, 0x04, 0x0b, 0x08, 0x00, 0x09, 0x00, 0x00, 0x00
        /*0020*/ 	.byte	0x00, 0x00, 0x00, 0x00


//--------------------- .nv.info._Z14calculateTotalPfPiS_i --------------------------
	.section	.nv.info._Z14calculateTotalPfPiS_i,"",@"SHT_CUDA_INFO"
	.sectionflags	@""
	.align	4


	//----- nvinfo : EIATTR_CUDA_API_VERSION
	.align		4
        /*0000*/ 	.byte	0x04, 0x37
        /*0002*/ 	.short	(.L_7 - .L_6)
.L_6:
        /*0004*/ 	.word	0x00000082


	//----- nvinfo : EIATTR_KPARAM_INFO
	.align		4
.L_7:
        /*0008*/ 	.byte	0x04, 0x17
        /*000a*/ 	.short	(.L_9 - .L_8)
.L_8:
        /*000c*/ 	.word	0x00000000
        /*0010*/ 	.short	0x0003
        /*0012*/ 	.short	0x0018
        /*0014*/ 	.byte	0x00, 0xf0, 0x11, 0x00


	//----- nvinfo : EIATTR_KPARAM_INFO
	.align		4
.L_9:
        /*0018*/ 	.byte	0x04, 0x17
        /*001a*/ 	.short	(.L_11 - .L_10)
.L_10:
        /*001c*/ 	.word	0x00000000
        /*0020*/ 	.short	0x0002
        /*0022*/ 	.short	0x0010
        /*0024*/ 	.byte	0x00, 0xf5, 0x21, 0x00


	//----- nvinfo : EIATTR_KPARAM_INFO
	.align		4
.L_11:
        /*0028*/ 	.byte	0x04, 0x17
        /*002a*/ 	.short	(.L_13 - .L_12)
.L_12:
        /*002c*/ 	.word	0x00000000
        /*0030*/ 	.short	0x0001
        /*0032*/ 	.short	0x0008
        /*0034*/ 	.byte	0x00, 0xf5, 0x21, 0x00


	//----- nvinfo : EIATTR_KPARAM_INFO
	.align		4
.L_13:
        /*0038*/ 	.byte	0x04, 0x17
        /*003a*/ 	.short	(.L_15 - .L_14)
.L_14:
        /*003c*/ 	.word	0x00000000
        /*0040*/ 	.short	0x0000
        /*0042*/ 	.short	0x0000
        /*0044*/ 	.byte	0x00, 0xf5, 0x21, 0x00


	//----- nvinfo : EIATTR_SPARSE_MMA_MASK
	.align		4
.L_15:
        /*0048*/ 	.byte	0x03, 0x50
        /*004a*/ 	.short	0x0000


	//----- nvinfo : EIATTR_MAXREG_COUNT
	.align		4
        /*004c*/ 	.byte	0x03, 0x1b
        /*004e*/ 	.short	0x00ff


	//----- nvinfo : EIATTR_MERCURY_ISA_VERSION
	.align		4
        /*0050*/ 	.byte	0x03, 0x5f
        /*0052*/ 	.short	0x0101


	//----- nvinfo : EIATTR_VRC_CTA_INIT_COUNT
	.align		4
        /*0054*/ 	.byte	0x02, 0x4a
	.zero		1
	.zero		1


	//----- nvinfo : EIATTR_EXIT_INSTR_OFFSETS
	.align		4
        /*0058*/ 	.byte	0x04, 0x1c
        /*005a*/ 	.short	(.L_17 - .L_16)


	//   ....[0]....
.L_16:
        /*005c*/ 	.word	0x00000060


	//   ....[1]....
        /*0060*/ 	.word	0x00000c60


	//----- nvinfo : EIATTR_CBANK_PARAM_SIZE
	.align		4
.L_17:
        /*0064*/ 	.byte	0x03, 0x19
        /*0066*/ 	.short	0x001c


	//----- nvinfo : EIATTR_PARAM_CBANK
	.align		4
        /*0068*/ 	.byte	0x04, 0x0a
        /*006a*/ 	.short	(.L_19 - .L_18)
	.align		4
.L_18:
        /*006c*/ 	.word	index@(.nv.constant0._Z14calculateTotalPfPiS_i)
        /*0070*/ 	.short	0x0380
        /*0072*/ 	.short	0x001c


	//----- nvinfo : EIATTR_SW_WAR
	.align		4
.L_19:
        /*0074*/ 	.byte	0x04, 0x36
        /*0076*/ 	.short	(.L_21 - .L_20)
.L_20:
        /*0078*/ 	.word	0x00000008
.L_21:


//--------------------- .nv.callgraph             --------------------------
	.section	.nv.callgraph,"",@"SHT_CUDA_CALLGRAPH"
	.align	4
	.sectionentsize	8
	.align		4
        /*0000*/ 	.word	0x00000000
	.align		4
        /*0004*/ 	.word	0xffffffff
	.align		4
        /*0008*/ 	.word	0x00000000
	.align		4
        /*000c*/ 	.word	0xfffffffe
	.align		4
        /*0010*/ 	.word	0x00000000
	.align		4
        /*0014*/ 	.word	0xfffffffd
	.align		4
        /*0018*/ 	.word	0x00000000
	.align		4
        /*001c*/ 	.word	0xfffffffc


//--------------------- .text._Z14calculateTotalPfPiS_i --------------------------
	.section	.text._Z14calculateTotalPfPiS_i,"ax",@progbits
	.align	128
        .global         _Z14calculateTotalPfPiS_i
        .type           _Z14calculateTotalPfPiS_i,@function
        .size           _Z14calculateTotalPfPiS_i,(.L_x_7 - _Z14calculateTotalPfPiS_i)
        .other          _Z14calculateTotalPfPiS_i,@"STO_CUDA_ENTRY STV_DEFAULT"
_Z14calculateTotalPfPiS_i:
.text._Z14calculateTotalPfPiS_i:
[----:B------:R-:W-:Y:S01]  /*0000*/  LDC R1, c[0x0][0x37c] ;  /* 0x0000df00ff017b82 */ /* 0x000fe20000000800 */
[----:B------:R-:W0:Y:S07]  /*0010*/  S2R R0, SR_TID.X ;  /* 0x0000000000007919 */ /* 0x000e2e0000002100 */
[----:B------:R-:W0:Y:S08]  /*0020*/  S2UR UR4, SR_CTAID.X ;  /* 0x00000000000479c3 */ /* 0x000e300000002500 */
[----:B------:R-:W0:Y:S02]  /*0030*/  LDC R3, c[0x0][0x360] ;  /* 0x0000d800ff037b82 */ /* 0x000e240000000800 */
[----:B0-----:R-:W-:-:S05]  /*0040*/  IMAD R0, R3, UR4, R0 ;  /* 0x0000000403007c24 */ /* 0x001fca000f8e0200 */
[----:B------:R-:W-:-:S13]  /*0050*/  ISETP.GT.AND P0, PT, R0, 0x63, PT ;  /* 0x000000630000780c */ /* 0x000fda0003f04270 */
[----:B------:R-:W-:Y:S05]  /*0060*/  @P0 EXIT ;  /* 0x000000000000094d */ /* 0x000fea0003800000 */
[----:B------:R-:W0:Y:S01]  /*0070*/  LDCU UR8, c[0x0][0x398] ;  /* 0x00007300ff0877ac */ /* 0x000e220008000800 */
[----:B------:R-:W-:Y:S01]  /*0080*/  HFMA2 R13, -RZ, RZ, 0, 0 ;  /* 0x00000000ff0d7431 */ /* 0x000fe200000001ff */
[----:B------:R-:W1:Y:S01]  /*0090*/  LDCU.64 UR12, c[0x0][0x358] ;  /* 0x00006b00ff0c77ac */ /* 0x000e620008000a00 */
[----:B0-----:R-:W-:-:S09]  /*00a0*/  UISETP.GE.AND UP0, UPT, UR8, 0x1, UPT ;  /* 0x000000010800788c */ /* 0x001fd2000bf06270 */
[----:B-1----:R-:W-:Y:S05]  /*00b0*/  BRA.U !UP0, `(.L_x_0) ;  /* 0x0000000908dc7547 */ /* 0x002fea000b800000 */
[----:B------:R-:W-:Y:S02]  /*00c0*/  UISETP.GE.U32.AND UP1, UPT, UR8, 0x10, UPT ;  /* 0x000000100800788c */ /* 0x000fe4000bf26070 */
[----:B------:R-:W-:Y:S01]  /*00d0*/  IMAD R6, R0, UR8, RZ ;  /* 0x0000000800067c24 */ /* 0x000fe2000f8e02ff */
[----:B------:R-:W-:Y:S01]  /*00e0*/  ULOP3.LUT UR9, UR8, 0xf, URZ, 0xc0, !UPT ;  /* 0x0000000f08097892 */ /* 0x000fe2000f8ec0ff */
[----:B------:R-:W-:Y:S01]  /*00f0*/  IMAD.MOV.U32 R13, RZ, RZ, RZ ;  /* 0x000000ffff0d7224 */ /* 0x000fe200078e00ff */
[----:B------:R-:W-:Y:S02]  /*0100*/  MOV R7, RZ ;  /* 0x000000ff00077202 */ /* 0x000fe40000000f00 */
[----:B------:R-:W-:Y:S02]  /*0110*/  UISETP.NE.AND UP0, UPT, UR9, URZ, UPT ;  /* 0x000000ff0900728c */ /* 0x000fe4000bf05270 */
[----:B------:R-:W-:Y:S09]  /*0120*/  BRA.U !UP1, `(.L_x_1) ;  /* 0x0000000509547547 */ /* 0x000ff2000b800000 */
[----:B------:R-:W0:Y:S01]  /*0130*/  LDCU.128 UR4, c[0x0][0x380] ;  /* 0x00007000ff0477ac */ /* 0x000e220008000c00 */
[----:B------:R-:W-:Y:S01]  /*0140*/  IMAD.MOV.U32 R13, RZ, RZ, RZ ;  /* 0x000000ffff0d7224 */ /* 0x000fe200078e00ff */
[----:B------:R-:W-:Y:S01]  /*0150*/  MOV R8, R6 ;  /* 0x0000000600087202 */ /* 0x000fe20000000f00 */
[----:B------:R-:W-:-:S04]  /*0160*/  ULOP3.LUT UR10, UR8, 0x7ffffff0, URZ, 0xc0, !UPT ;  /* 0x7ffffff0080a7892 */ /* 0x000fc8000f8ec0ff */
[----:B------:R-:W-:Y:S02]  /*0170*/  UIADD3 UR11, UPT, UPT, -UR10, URZ, URZ ;  /* 0x000000ff0a0b7290 */ /* 0x000fe4000fffe1ff */
[----:B------:R-:W-:Y:S01]  /*0180*/  IMAD.U32 R7, RZ, RZ, UR10 ;  /* 0x0000000aff077e24 */ /* 0x000fe2000f8e00ff */
[----:B0-----:R-:W-:Y:S02]  /*0190*/  UIADD3 UR4, UP2, UPT, UR4, 0x20, URZ ;  /* 0x0000002004047890 */ /* 0x001fe4000ff5e0ff */
[----:B------:R-:W-:Y:S02]  /*01a0*/  UIADD3 UR6, UP1, UPT, UR6, 0x20, URZ ;  /* 0x0000002006067890 */ /* 0x000fe4000ff3e0ff */
[----:B------:R-:W-:Y:S02]  /*01b0*/  UIADD3.X UR5, UPT, UPT, URZ, UR5, URZ, UP2, !UPT ;  /* 0x00000005ff057290 */ /* 0x000fe400097fe4ff */
[----:B------:R-:W-:Y:S01]  /*01c0*/  MOV R2, UR4 ;  /* 0x0000000400027c02 */ /* 0x000fe20008000f00 */
[----:B------:R-:W-:-:S03]  /*01d0*/  UIADD3.X UR7, UPT, UPT, URZ, UR7, URZ, UP1, !UPT ;  /* 0x00000007ff077290 */ /* 0x000fc60008ffe4ff */
[----:B------:R-:W-:-:S09]  /*01e0*/  MOV R3, UR5 ;  /* 0x0000000500037c02 */ /* 0x000fd20008000f00 */
.L_x_2:
[----:B------:R-:W-:Y:S01]  /*01f0*/  MOV R5, UR7 ;  /* 0x0000000700057c02 */ /* 0x000fe20008000f00 */
[----:B------:R-:W-:Y:S01]  /*0200*/  IMAD.U32 R4, RZ, RZ, UR6 ;  /* 0x00000006ff047e24 */ /* 0x000fe2000f8e00ff */
[----:B------:R-:W2:Y:S03]  /*0210*/  LDG.E R16, desc[UR12][R2.64+-0x20] ;  /* 0xffffe00c02107981 */ /* 0x000ea6000c1e1900 */
[----:B------:R-:W-:Y:S01]  /*0220*/  IMAD.WIDE R4, R8, 0x4, R4 ;  /* 0x0000000408047825 */ /* 0x000fe200078e0204 */
[----:B------:R-:W3:Y:S04]  /*0230*/  LDG.E R15, desc[UR12][R2.64+-0x1c] ;  /* 0xffffe40c020f7981 */ /* 0x000ee8000c1e1900 */
[----:B------:R-:W4:Y:S04]  /*0240*/  LDG.E R9, desc[UR12][R4.64+-0x20] ;  /* 0xffffe00c04097981 */ /* 0x000f28000c1e1900 */
[----:B------:R-:W5:Y:S04]  /*0250*/  LDG.E R23, desc[UR12][R4.64+-0x1c] ;  /* 0xffffe40c04177981 */ /* 0x000f68000c1e1900 */
[----:B------:R-:W3:Y:S04]  /*0260*/  LDG.E R24, desc[UR12][R4.64+-0x18] ;  /* 0xffffe80c04187981 */ /* 0x000ee8000c1e1900 */
        /* <DEDUP_REMOVED lines=8> */
[----:B------:R-:W3:Y:S01]  /*02f0*/  LDG.E R10, desc[UR12][R2.64+-0x8] ;  /* 0xfffff80c020a7981 */ /* 0x000ee2000c1e1900 */
[----:B----4-:R-:W-:-:S03]  /*0300*/  I2FP.F32.S32 R14, R9 ;  /* 0x00000009000e7245 */ /* 0x010fc60000201400 */
[----:B------:R-:W4:Y:S01]  /*0310*/  LDG.E R9, desc[UR12][R4.64+-0x4] ;  /* 0xfffffc0c04097981 */ /* 0x000f22000c1e1900 */
[----:B-----5:R-:W-:Y:S01]  /*0320*/  I2FP.F32.S32 R23, R23 ;  /* 0x0000001700177245 */ /* 0x020fe20000201400 */
[----:B--2---:R-:W-:Y:S02]  /*0330*/  FFMA R16, R14, R16, R13 ;  /* 0x000000100e107223 */ /* 0x004fe4000000000d */
[----:B------:R-:W2:Y:S01]  /*0340*/  LDG.E R14, desc[UR12][R4.64] ;  /* 0x0000000c040e7981 */ /* 0x000ea2000c1e1900 */
[----:B---3--:R-:W-:Y:S01]  /*0350*/  I2FP.F32.S32 R25, R24 ;  /* 0x0000001800197245 */ /* 0x008fe20000201400 */
[----:B------:R-:W-:Y:S02]  /*0360*/  FFMA R24, R23, R15, R16 ;  /* 0x0000000f17187223 */ /* 0x000fe40000000010 */
[----:B------:R-:W3:Y:S01]  /*0370*/  LDG.E R13, desc[UR12][R2.64+-0x4] ;  /* 0xfffffc0c020d7981 */ /* 0x000ee2000c1e1900 */
[----:B------:R-:W-:-:S03]  /*0380*/  I2FP.F32.S32 R23, R18 ;  /* 0x0000001200177245 */ /* 0x000fc60000201400 */
[----:B------:R-:W5:Y:S01]  /*0390*/  LDG.E R15, desc[UR12][R4.64+0x4] ;  /* 0x0000040c040f7981 */ /* 0x000f62000c1e1900 */
[----:B------:R-:W-:-:S03]  /*03a0*/  FFMA R24, R25, R17, R24 ;  /* 0x0000001119187223 */ /* 0x000fc60000000018 */
[----:B------:R-:W5:Y:S01]  /*03b0*/  LDG.E R16, desc[UR12][R2.64] ;  /* 0x0000000c02107981 */ /* 0x000f62000c1e1900 */
        /* <DEDUP_REMOVED lines=12> */
[----:B------:R-:W-:-:S03]  /*0480*/  FFMA R28, R26, R10, R23 ;  /* 0x0000000a1a1c7223 */ /* 0x000fc60000000017 */
[----:B------:R-:W5:Y:S04]  /*0490*/  LDG.E R11, desc[UR12][R4.64+0x14] ;  /* 0x0000140c040b7981 */ /* 0x000f68000c1e1900 */
[----:B------:R-:W5:Y:S04]  /*04a0*/  LDG.E R12, desc[UR12][R2.64+0x10] ;  /* 0x0000100c020c7981 */ /* 0x000f68000c1e1900 */
[----:B------:R-:W5:Y:S04]  /*04b0*/  LDG.E R10, desc[UR12][R4.64+0x18] ;  /* 0x0000180c040a7981 */ /* 0x000f68000c1e1900 */
[----:B------:R-:W5:Y:S04]  /*04c0*/  LDG.E R23, desc[UR12][R2.64+0x14] ;  /* 0x0000140c02177981 */ /* 0x000f68000c1e1900 */
[----:B------:R-:W5:Y:S04]  /*04d0*/  LDG.E R24, desc[UR12][R4.64+0x1c] ;  /* 0x00001c0c04187981 */ /* 0x000f68000c1e1900 */
[----:B------:R-:W5:Y:S04]  /*04e0*/  LDG.E R25, desc[UR12][R2.64+0x18] ;  /* 0x0000180c02197981 */ /* 0x000f68000c1e1900 */
[----:B------:R0:W5:Y:S01]  /*04f0*/  LDG.E R26, desc[UR12][R2.64+0x1c] ;  /* 0x00001c0c021a7981 */ /* 0x000162000c1e1900 */
[----:B------:R-:W-:-:S04]  /*0500*/  UIADD3 UR11, UPT, UPT, UR11, 0x10, URZ ;  /* 0x000000100b0b7890 */ /* 0x000fc8000fffe0ff */
[----:B------:R-:W-:Y:S01]  /*0510*/  UISETP.NE.AND UP1, UPT, UR11, URZ, UPT ;  /* 0x000000ff0b00728c */ /* 0x000fe2000bf25270 */
[----:B------:R-:W-:Y:S01]  /*0520*/  VIADD R8, R8, 0x10 ;  /* 0x0000001008087836 */ /* 0x000fe20000000000 */
[----:B0-----:R-:W-:-:S04]  /*0530*/  IADD3 R2, P0, PT, R2, 0x40, RZ ;  /* 0x0000004002027810 */ /* 0x001fc80007f1e0ff */
[----:B------:R-:W-:Y:S02]  /*0540*/  IADD3.X R3, PT, PT, RZ, R3, RZ, P0, !PT ;  /* 0x00000003ff037210 */ /* 0x000fe400007fe4ff */
[----:B----4-:R-:W-:Y:S02]  /*0550*/  I2FP.F32.S32 R9, R9 ;  /* 0x0000000900097245 */ /* 0x010fe40000201400 */
[----:B--2---:R-:W-:-:S03]  /*0560*/  I2FP.F32.S32 R14, R14 ;  /* 0x0000000e000e7245 */ /* 0x004fc60000201400 */
[----:B---3--:R-:W-:Y:S01]  /*0570*/  FFMA R9, R9, R13, R28 ;  /* 0x0000000d09097223 */ /* 0x008fe2000000001c */
[----:B-----5:R-:W-:-:S03]  /*0580*/  I2FP.F32.S32 R28, R15 ;  /* 0x0000000f001c7245 */ /* 0x020fc60000201400 */
[----:B------:R-:W-:Y:S01]  /*0590*/  FFMA R9, R14, R16, R9 ;  /* 0x000000100e097223 */ /* 0x000fe20000000009 */
[----:B------:R-:W-:-:S03]  /*05a0*/  I2FP.F32.S32 R14, R17 ;  /* 0x00000011000e7245 */ /* 0x000fc60000201400 */
        /* <DEDUP_REMOVED lines=10> */
[----:B------:R-:W-:-:S04]  /*0650*/  FFMA R5, R5, R25, R4 ;  /* 0x0000001905057223 */ /* 0x000fc80000000004 */
[----:B------:R-:W-:Y:S01]  /*0660*/  FFMA R13, R24, R26, R5 ;  /* 0x0000001a180d7223 */ /* 0x000fe20000000005 */
[----:B------:R-:W-:Y:S06]  /*0670*/  BRA.U UP1, `(.L_x_2) ;  /* 0xfffffff901dc7547 */ /* 0x000fec000b83ffff */
.L_x_1:
[----:B------:R-:W-:Y:S05]  /*0680*/  BRA.U !UP0, `(.L_x_0) ;  /* 0x0000000508687547 */ /* 0x000fea000b800000 */
[----:B------:R-:W-:Y:S02]  /*0690*/  UISETP.GE.U32.AND UP0, UPT, UR9, 0x8, UPT ;  /* 0x000000080900788c */ /* 0x000fe4000bf06070 */
[----:B------:R-:W-:-:S04]  /*06a0*/  ULOP3.LUT UR5, UR8, 0x7, URZ, 0xc0, !UPT ;  /* 0x0000000708057892 */ /* 0x000fc8000f8ec0ff */
[----:B------:R-:W-:-:S03]  /*06b0*/  UISETP.NE.AND UP1, UPT, UR5, URZ, UPT ;  /* 0x000000ff0500728c */ /* 0x000fc6000bf25270 */
[----:B------:R-:W-:Y:S08]  /*06c0*/  BRA.U !UP0, `(.L_x_3) ;  /* 0x0000000108987547 */ /* 0x000ff0000b800000 */
[----:B------:R-:W0:Y:S01]  /*06d0*/  LDC.64 R4, c[0x0][0x388] ;  /* 0x0000e200ff047b82 */ /* 0x000e220000000a00 */
[----:B------:R-:W-:-:S07]  /*06e0*/  IADD3 R9, PT, PT, R6, R7, RZ ;  /* 0x0000000706097210 */ /* 0x000fce0007ffe0ff */
[----:B------:R-:W1:Y:S01]  /*06f0*/  LDC.64 R2, c[0x0][0x380] ;  /* 0x0000e000ff027b82 */ /* 0x000e620000000a00 */
[----:B0-----:R-:W-:-:S05]  /*0700*/  IMAD.WIDE R4, R9, 0x4, R4 ;  /* 0x0000000409047825 */ /* 0x001fca00078e0204 */
[----:B------:R-:W2:Y:S01]  /*0710*/  LDG.E R19, desc[UR12][R4.64] ;  /* 0x0000000c04137981 */ /* 0x000ea2000c1e1900 */
[----:B-1----:R-:W-:-:S03]  /*0720*/  IMAD.WIDE.U32 R2, R7, 0x4, R2 ;  /* 0x0000000407027825 */ /* 0x002fc600078e0002 */
[----:B------:R-:W3:Y:S04]  /*0730*/  LDG.E R22, desc[UR12][R4.64+0x4] ;  /* 0x0000040c04167981 */ /* 0x000ee8000c1e1900 */
[----:B------:R-:W4:Y:S04]  /*0740*/  LDG.E R21, desc[UR12][R2.64] ;  /* 0x0000000c02157981 */ /* 0x000f28000c1e1900 */
[----:B------:R-:W5:Y:S04]  /*0750*/  LDG.E R24, desc[UR12][R4.64+0x8] ;  /* 0x0000080c04187981 */ /* 0x000f68000c1e1900 */
        /* <DEDUP_REMOVED lines=11> */
[----:B------:R0:W5:Y:S01]  /*0810*/  LDG.E R18, desc[UR12][R2.64+0x1c] ;  /* 0x00001c0c02127981 */ /* 0x000162000c1e1900 */
[----:B------:R-:W-:-:S02]  /*0820*/  IADD3 R7, PT, PT, R7, 0x8, RZ ;  /* 0x0000000807077810 */ /* 0x000fc40007ffe0ff */
[----:B--2---:R-:W-:Y:S02]  /*0830*/  I2FP.F32.S32 R20, R19 ;  /* 0x0000001300147245 */ /* 0x004fe40000201400 */
[----:B---3--:R-:W-:-:S03]  /*0840*/  I2FP.F32.S32 R19, R22 ;  /* 0x0000001600137245 */ /* 0x008fc60000201400 */
[----:B----4-:R-:W-:Y:S01]  /*0850*/  FFMA R20, R20, R21, R13 ;  /* 0x0000001514147223 */ /* 0x010fe2000000000d */
        /* <DEDUP_REMOVED lines=8> */
[----:B0-----:R-:W-:-:S03]  /*08e0*/  I2FP.F32.S32 R3, R12 ;  /* 0x0000000c00037245 */ /* 0x001fc60000201400 */
[----:B------:R-:W-:Y:S01]  /*08f0*/  FFMA R10, R10, R14, R11 ;  /* 0x0000000e0a0a7223 */ /* 0x000fe2000000000b */
[----:B------:R-:W-:-:S03]  /*0900*/  I2FP.F32.S32 R16, R16 ;  /* 0x0000001000107245 */ /* 0x000fc60000201400 */
[----:B------:R-:W-:-:S04]  /*0910*/  FFMA R3, R3, R17, R10 ;  /* 0x0000001103037223 */ /* 0x000fc8000000000a */
[----:B------:R-:W-:-:S07]  /*0920*/  FFMA R13, R16, R18, R3 ;  /* 0x00000012100d7223 */ /* 0x000fce0000000003 */
.L_x_3:
[----:B------:R-:W-:Y:S05]  /*0930*/  BRA.U !UP1, `(.L_x_0) ;  /* 0x0000000109bc7547 */ /* 0x000fea000b800000 */
[----:B------:R-:W-:Y:S02]  /*0940*/  UISETP.GE.U32.AND UP0, UPT, UR5, 0x4, UPT ;  /* 0x000000040500788c */ /* 0x000fe4000bf06070 */
[----:B------:R-:W-:-:S04]  /*0950*/  ULOP3.LUT UR4, UR8, 0x3, URZ, 0xc0, !UPT ;  /* 0x0000000308047892 */ /* 0x000fc8000f8ec0ff */
[----:B------:R-:W-:-:S03]  /*0960*/  UISETP.NE.AND UP1, UPT, UR4, URZ, UPT ;  /* 0x000000ff0400728c */ /* 0x000fc6000bf25270 */
[----:B------:R-:W-:Y:S08]  /*0970*/  BRA.U !UP0, `(.L_x_4) ;  /* 0x0000000108587547 */ /* 0x000ff0000b800000 */
[----:B------:R-:W0:Y:S01]  /*0980*/  LDC.64 R2, c[0x0][0x388] ;  /* 0x0000e200ff027b82 */ /* 0x000e220000000a00 */
[----:B------:R-:W-:-:S07]  /*0990*/  IMAD.IADD R9, R6, 0x1, R7 ;  /* 0x0000000106097824 */ /* 0x000fce00078e0207 */
        /* <DEDUP_REMOVED lines=10> */
[----:B------:R-:W5:Y:S01]  /*0a40*/  LDG.E R17, desc[UR12][R4.64+0xc] ;  /* 0x00000c0c04117981 */ /* 0x000f62000c1e1900 */
[----:B------:R-:W-:-:S02]  /*0a50*/  IADD3 R7, PT, PT, R7, 0x4, RZ ;  /* 0x0000000407077810 */ /* 0x000fc40007ffe0ff */
[----:B--2---:R-:W-:Y:S02]  /*0a60*/  I2FP.F32.S32 R8, R8 ;  /* 0x0000000800087245 */ /* 0x004fe40000201400 */
[----:B---3--:R-:W-:-:S03]  /*0a70*/  I2FP.F32.S32 R11, R10 ;  /* 0x0000000a000b7245 */ /* 0x008fc60000201400 */
[----:B----4-:R-:W-:Y:S01]  /*0a80*/  FFMA R8, R8, R9, R13 ;  /* 0x0000000908087223 */ /* 0x010fe2000000000d */
[----:B-----5:R-:W-:-:S03]  /*0a90*/  I2FP.F32.S32 R9, R14 ;  /* 0x0000000e00097245 */ /* 0x020fc60000201400 */
[----:B------:R-:W-:Y:S01]  /*0aa0*/  FFMA R8, R11, R12, R8 ;  /* 0x0000000c0b087223 */ /* 0x000fe20000000008 */
[----:B------:R-:W-:-:S03]  /*0ab0*/  I2FP.F32.S32 R13, R16 ;  /* 0x00000010000d7245 */ /* 0x000fc60000201400 */
[----:B------:R-:W-:-:S04]  /*0ac0*/  FFMA R8, R9, R15, R8 ;  /* 0x0000000f09087223 */ /* 0x000fc80000000008 */
[----:B------:R-:W-:-:S07]  /*0ad0*/  FFMA R13, R13, R17, R8 ;  /* 0x000000110d0d7223 */ /* 0x000fce0000000008 */
.L_x_4:
[----:B------:R-:W-:Y:S05]  /*0ae0*/  BRA.U !UP1, `(.L_x_0) ;  /* 0x0000000109507547 */ /* 0x000fea000b800000 */
[----:B------:R-:W0:Y:S01]  /*0af0*/  LDC.64 R4, c[0x0][0x380] ;  /* 0x0000e000ff047b82 */ /* 0x000e220000000a00 */
[----:B------:R-:W-:-:S07]  /*0b00*/  UIADD3 UR4, UPT, UPT, -UR4, URZ, URZ ;  /* 0x000000ff04047290 */ /* 0x000fce000fffe1ff */
[----:B------:R-:W1:Y:S01]  /*0b10*/  LDC.64 R2, c[0x0][0x388] ;  /* 0x0000e200ff027b82 */ /* 0x000e620000000a00 */
[----:B0-----:R-:W-:Y:S01]  /*0b20*/  IMAD.WIDE.U32 R4, R7, 0x4, R4 ;  /* 0x0000000407047825 */ /* 0x001fe200078e0004 */
[----:B------:R-:W-:-:S03]  /*0b30*/  IADD3 R7, PT, PT, R6, R7, RZ ;  /* 0x0000000706077210 */ /* 0x000fc60007ffe0ff */
[----:B------:R-:W-:Y:S01]  /*0b40*/  IMAD.MOV.U32 R9, RZ, RZ, R4 ;  /* 0x000000ffff097224 */ /* 0x000fe200078e0004 */
[----:B------:R-:W-:-:S07]  /*0b50*/  MOV R10, R5 ;  /* 0x00000005000a7202 */ /* 0x000fce0000000f00 */
.L_x_5:
[----:B-1----:R-:W-:-:S05]  /*0b60*/  IMAD.WIDE R4, R7, 0x4, R2 ;  /* 0x0000000407047825 */ /* 0x002fca00078e0202 */
[----:B------:R0:W2:Y:S02]  /*0b70*/  LDG.E R6, desc[UR12][R4.64] ;  /* 0x0000000c04067981 */ /* 0x0000a4000c1e1900 */
[----:B0-----:R-:W-:Y:S01]  /*0b80*/  MOV R4, R9 ;  /* 0x0000000900047202 */ /* 0x001fe20000000f00 */
[----:B------:R-:W-:-:S05]  /*0b90*/  IMAD.MOV.U32 R5, RZ, RZ, R10 ;  /* 0x000000ffff057224 */ /* 0x000fca00078e000a */
[----:B------:R-:W3:Y:S01]  /*0ba0*/  LDG.E R8, desc[UR12][R4.64] ;  /* 0x0000000c04087981 */ /* 0x000ee2000c1e1900 */
[----:B------:R-:W-:Y:S01]  /*0bb0*/  UIADD3 UR4, UPT, UPT, UR4, 0x1, URZ ;  /* 0x0000000104047890 */ /* 0x000fe2000fffe0ff */
[----:B------:R-:W-:Y:S02]  /*0bc0*/  IADD3 R9, P0, PT, R9, 0x4, RZ ;  /* 0x0000000409097810 */ /* 0x000fe40007f1e0ff */
[----:B------:R-:W-:Y:S01]  /*0bd0*/  IADD3 R7, PT, PT, R7, 0x1, RZ ;  /* 0x0000000107077810 */ /* 0x000fe20007ffe0ff */
[----:B------:R-:W-:Y:S01]  /*0be0*/  UISETP.NE.AND UP0, UPT, UR4, URZ, UPT ;  /* 0x000000ff0400728c */ /* 0x000fe2000bf05270 */
[----:B------:R-:W-:Y:S02]  /*0bf0*/  IADD3.X R10, PT, PT, RZ, R10, RZ, P0, !PT ;  /* 0x0000000aff0a7210 */ /* 0x000fe400007fe4ff */
[----:B--2---:R-:W-:-:S05]  /*0c00*/  I2FP.F32.S32 R6, R6 ;  /* 0x0000000600067245 */ /* 0x004fca0000201400 */
[----:B---3--:R-:W-:Y:S01]  /*0c10*/  FFMA R13, R6, R8, R13 ;  /* 0x00000008060d7223 */ /* 0x008fe2000000000d */
[----:B------:R-:W-:Y:S06]  /*0c20*/  BRA.U UP0, `(.L_x_5) ;  /* 0xfffffffd00cc7547 */ /* 0x000fec000b83ffff */
.L_x_0:
[----:B------:R-:W0:Y:S02]  /*0c30*/  LDC.64 R2, c[0x0][0x390] ;  /* 0x0000e400ff027b82 */ /* 0x000e240000000a00 */
[----:B0-----:R-:W-:-:S05]  /*0c40*/  IMAD.WIDE R2, R0, 0x4, R2 ;  /* 0x0000000400027825 */ /* 0x001fca00078e0202 */
[----:B------:R-:W-:Y:S01]  /*0c50*/  STG.E desc[UR12][R2.64], R13 ;  /* 0x0000000d02007986 */ /* 0x000fe2000c10190c */
[----:B------:R-:W-:Y:S05]  /*0c60*/  EXIT ;  /* 0x000000000000794d */ /* 0x000fea0003800000 */
.L_x_6:
[----:B------:R-:W-:-:S00]  /*0c70*/  BRA `(.L_x_6) ;  /* 0xfffffffc00fc7947 */ /* 0x000fc0000383ffff */
[----:B------:R-:W-:-:S00]  /*0c80*/  NOP ;  /* 0x0000000000007918 */ /* 0x000fc00000000000 */
[----:B------:R-:W-:-:S00]  /*0c90*/  NOP ;  /* 0x0000000000007918 */ /* 0x000fc00000000000 */
[----:B------:R-:W-:-:S00]  /*0ca0*/  NOP ;  /* 0x0000000000007918 */ /* 0x000fc00000000000 */
[----:B------:R-:W-:-:S00]  /*0cb0*/  NOP ;  /* 0x0000000000007918 */ /* 0x000fc00000000000 */
[----:B------:R-:W-:-:S00]  /*0cc0*/  NOP ;  /* 0x0000000000007918 */ /* 0x000fc00000000000 */
[----:B------:R-:W-:-:S00]  /*0cd0*/  NOP ;  /* 0x0000000000007918 */ /* 0x000fc00000000000 */
[----:B------:R-:W-:-:S00]  /*0ce0*/  NOP ;  /* 0x0000000000007918 */ /* 0x000fc00000000000 */
[----:B------:R-:W-:-:S00]  /*0cf0*/  NOP ;  /* 0x0000000000007918 */ /* 0x000fc00000000000 */
.L_x_7:


//--------------------- .nv.shared.reserved.0     --------------------------
	.section	.nv.shared.reserved.0,"aw",@nobits
	.weak		__nv_reservedSMEM_offset_0_alias
	.size		__nv_reservedSMEM_offset_0_alias, 0, 64
	.other		__nv_reservedSMEM_offset_0_alias,@"STO_CUDA_RESERVED_SHARED STV_DEFAULT"
__nv_reservedSMEM_offset_0_alias:
	.zero		0
	.zero		64


//--------------------- .nv.constant0._Z14calculateTotalPfPiS_i --------------------------
	.section	.nv.constant0._Z14calculateTotalPfPiS_i,"a",@progbits
	.sectionflags	@""
	.align	4
.nv.constant0._Z14calculateTotalPfPiS_i:
	.zero		924


//--------------------- SYMBOLS --------------------------

	.type		.nv.reservedSmem.offset0,@object
	.size		.nv.reservedSmem.offset0,0x4
